	.headerflags	@"EF_CUDA_TEXMODE_UNIFIED EF_CUDA_64BIT_ADDRESS EF_CUDA_ACCELERATORS EF_CUDA_SM90 EF_CUDA_VIRTUAL_SM(EF_CUDA_SM90)"
	.elftype	@"ET_EXEC"


//--------------------- .nv.info                  --------------------------
	.section	.nv.info,"",@"SHT_CUDA_INFO"
	.align	4


	//----- nvinfo : EIATTR_REGCOUNT
	.align		4
        /*0000*/ 	.byte	0x04, 0x2f
        /*0002*/ 	.short	(.L_3 - .L_2)
	.align		4
.L_2:
        /*0004*/ 	.word	index@(triton_poi_fused__native_batch_norm_legit_no_training_constant_pad_nd_relu_6)
        /*0008*/ 	.word	0x00000016


	//----- nvinfo : EIATTR_MIN_STACK_SIZE
	.align		4
.L_3:
        /*000c*/ 	.byte	0x04, 0x12
        /*000e*/ 	.short	(.L_5 - .L_4)
	.align		4
.L_4:
        /*0010*/ 	.word	index@(triton_poi_fused__native_batch_norm_legit_no_training_constant_pad_nd_relu_6)
        /*0014*/ 	.word	0x00000000


	//----- nvinfo : EIATTR_FRAME_SIZE
	.align		4
.L_5:
        /*0018*/ 	.byte	0x04, 0x11
        /*001a*/ 	.short	(.L_7 - .L_6)
	.align		4
.L_6:
        /*001c*/ 	.word	index@(triton_poi_fused__native_batch_norm_legit_no_training_constant_pad_nd_relu_6)
        /*0020*/ 	.word	0x00000000


	//----- nvinfo : EIATTR_MIN_STACK_SIZE
	.align		4
.L_7:
        /*0024*/ 	.byte	0x04, 0x12
        /*0026*/ 	.short	(.L_9 - .L_8)
	.align		4
.L_8:
        /*0028*/ 	.word	index@(triton_poi_fused__native_batch_norm_legit_no_training_constant_pad_nd_relu_6)
        /*002c*/ 	.word	0x00000000
.L_9:


//--------------------- .nv.info.triton_poi_fused__native_batch_norm_legit_no_training_constant_pad_nd_relu_6 --------------------------
	.section	.nv.info.triton_poi_fused__native_batch_norm_legit_no_training_constant_pad_nd_relu_6,"",@"SHT_CUDA_INFO"
	.sectionflags	@""
	.align	4


	//----- nvinfo : EIATTR_CUDA_API_VERSION
	.align		4
        /*0000*/ 	.byte	0x04, 0x37
        /*0002*/ 	.short	(.L_11 - .L_10)
.L_10:
        /*0004*/ 	.word	0x0000007c


	//----- nvinfo : EIATTR_KPARAM_INFO
	.align		4
.L_11:
        /*0008*/ 	.byte	0x04, 0x17
        /*000a*/ 	.short	(.L_13 - .L_12)
.L_12:
        /*000c*/ 	.word	0x00000000
        /*0010*/ 	.short	0x0006
        /*0012*/ 	.short	0x0030
        /*0014*/ 	.byte	0x00, 0xf0, 0x11, 0x00


	//----- nvinfo : EIATTR_KPARAM_INFO
	.align		4
.L_13:
        /*0018*/ 	.byte	0x04, 0x17
        /*001a*/ 	.short	(.L_15 - .L_14)
.L_14:
        /*001c*/ 	.word	0x00000000
        /*0020*/ 	.short	0x0005
        /*0022*/ 	.short	0x0028
        /*0024*/ 	.byte	0x00, 0xf4, 0x21, 0x00


	//----- nvinfo : EIATTR_KPARAM_INFO
	.align		4
.L_15:
        /*0028*/ 	.byte	0x04, 0x17
        /*002a*/ 	.short	(.L_17 - .L_16)
.L_16:
        /*002c*/ 	.word	0x00000000
        /*0030*/ 	.short	0x0004
        /*0032*/ 	.short	0x0020
        /*0034*/ 	.byte	0x00, 0xf4, 0x21, 0x00


	//----- nvinfo : EIATTR_KPARAM_INFO
	.align		4
.L_17:
        /*0038*/ 	.byte	0x04, 0x17
        /*003a*/ 	.short	(.L_19 - .L_18)
.L_18:
        /*003c*/ 	.word	0x00000000
        /*0040*/ 	.short	0x0003
        /*0042*/ 	.short	0x0018
        /*0044*/ 	.byte	0x00, 0xf4, 0x21, 0x00


	//----- nvinfo : EIATTR_KPARAM_INFO
	.align		4
.L_19:
        /*0048*/ 	.byte	0x04, 0x17
        /*004a*/ 	.short	(.L_21 - .L_20)
.L_20:
        /*004c*/ 	.word	0x00000000
        /*0050*/ 	.short	0x0002
        /*0052*/ 	.short	0x0010
        /*0054*/ 	.byte	0x00, 0xf4, 0x21, 0x00


	//----- nvinfo : EIATTR_KPARAM_INFO
	.align		4
.L_21:
        /*0058*/ 	.byte	0x04, 0x17
        /*005a*/ 	.short	(.L_23 - .L_22)
.L_22:
        /*005c*/ 	.word	0x00000000
        /*0060*/ 	.short	0x0001
        /*0062*/ 	.short	0x0008
        /*0064*/ 	.byte	0x00, 0xf4, 0x21, 0x00


	//----- nvinfo : EIATTR_KPARAM_INFO
	.align		4
.L_23:
        /*0068*/ 	.byte	0x04, 0x17
        /*006a*/ 	.short	(.L_25 - .L_24)
.L_24:
        /*006c*/ 	.word	0x00000000
        /*0070*/ 	.short	0x0000
        /*0072*/ 	.short	0x0000
        /*0074*/ 	.byte	0x00, 0xf4, 0x21, 0x00


	//----- nvinfo : EIATTR_SPARSE_MMA_MASK
	.align		4
.L_25:
        /*0078*/ 	.byte	0x03, 0x50
        /*007a*/ 	.short	0x0000


	//----- nvinfo : EIATTR_MAXREG_COUNT
	.align		4
        /*007c*/ 	.byte	0x03, 0x1b
        /*007e*/ 	.short	0x00ff


	//----- nvinfo : EIATTR_EXIT_INSTR_OFFSETS
	.align		4
        /*0080*/ 	.byte	0x04, 0x1c
        /*0082*/ 	.short	(.L_27 - .L_26)


	//   ....[0]....
.L_26:
        /*0084*/ 	.word	0x00000670


	//----- nvinfo : EIATTR_REQNTID
	.align		4
.L_27:
        /*0088*/ 	.byte	0x04, 0x10
        /*008a*/ 	.short	(.L_29 - .L_28)
.L_28:
        /*008c*/ 	.word	0x00000080
        /*0090*/ 	.word	0x00000001
        /*0094*/ 	.word	0x00000001


	//----- nvinfo : EIATTR_CBANK_PARAM_SIZE
	.align		4
.L_29:
        /*0098*/ 	.byte	0x03, 0x19
        /*009a*/ 	.short	0x0034


	//----- nvinfo : EIATTR_PARAM_CBANK
	.align		4
        /*009c*/ 	.byte	0x04, 0x0a
        /*009e*/ 	.short	(.L_31 - .L_30)
	.align		4
.L_30:
        /*00a0*/ 	.word	index@(.nv.constant0.triton_poi_fused__native_batch_norm_legit_no_training_constant_pad_nd_relu_6)
        /*00a4*/ 	.short	0x0210
        /*00a6*/ 	.short	0x0034


	//----- nvinfo : EIATTR_SW_WAR
	.align		4
.L_31:
        /*00a8*/ 	.byte	0x04, 0x36
        /*00aa*/ 	.short	(.L_33 - .L_32)
.L_32:
        /*00ac*/ 	.word	0x00000008
.L_33:


//--------------------- .nv.callgraph             --------------------------
	.section	.nv.callgraph,"",@"SHT_CUDA_CALLGRAPH"
	.align	4
	.sectionentsize	8
	.align		4
        /*0000*/ 	.word	0x00000000
	.align		4
        /*0004*/ 	.word	0xffffffff
	.align		4
        /*0008*/ 	.word	0x00000000
	.align		4
        /*000c*/ 	.word	0xfffffffe
	.align		4
        /*0010*/ 	.word	0x00000000
	.align		4
        /*0014*/ 	.word	0xfffffffd
	.align		4
        /*0018*/ 	.word	0x00000000
	.align		4
        /*001c*/ 	.word	0xfffffffc


//--------------------- .nv.constant4             --------------------------
	.section	.nv.constant4,"a",@progbits
	.align	8
	.align		8
.nv.constant4:
        /*0000*/ 	.dword	_$_str
	.align		8
        /*0008*/ 	.dword	_$_str_$_2


//--------------------- .text.triton_poi_fused__native_batch_norm_legit_no_training_constant_pad_nd_relu_6 --------------------------
	.section	.text.triton_poi_fused__native_batch_norm_legit_no_training_constant_pad_nd_relu_6,"ax",@progbits
	.align	128
        .global         triton_poi_fused__native_batch_norm_legit_no_training_constant_pad_nd_relu_6
        .type           triton_poi_fused__native_batch_norm_legit_no_training_constant_pad_nd_relu_6,@function
        .size           triton_poi_fused__native_batch_norm_legit_no_training_constant_pad_nd_relu_6,(.L_x_1 - triton_poi_fused__native_batch_norm_legit_no_training_constant_pad_nd_relu_6)
        .other          triton_poi_fused__native_batch_norm_legit_no_training_constant_pad_nd_relu_6,@"STO_CUDA_ENTRY STV_DEFAULT"
triton_poi_fused__native_batch_norm_legit_no_training_constant_pad_nd_relu_6:
.text.triton_poi_fused__native_batch_norm_legit_no_training_constant_pad_nd_relu_6:
[----:B------:R-:W-:Y:S01]  /*0000*/  LDC R1, c[0x0][0x28] ;  /* 0x00000a00ff017b82 */ /* 0x000fe20000000800 */
[----:B------:R-:W1:Y:S01]  /*0010*/  S2R R0, SR_TID.X ;  /* 0x0000000000007919 */ /* 0x000e620000002100 */
[----:B------:R-:W-:-:S06]  /*0020*/  ULDC.64 UR4, c[0x0][0x208] ;  /* 0x0000820000047ab9 */ /* 0x000fcc0000000a00 */
[----:B------:R-:W2:Y:S01]  /*0030*/  LDC.64 R14, c[0x0][0x228] ;  /* 0x00008a00ff0e7b82 */ /* 0x000ea20000000a00 */
[----:B------:R-:W-:Y:S01]  /*0040*/  ULDC.64 UR6, c[0x0][0x210] ;  /* 0x0000840000067ab9 */ /* 0x000fe20000000a00 */
[----:B------:R-:W3:Y:S01]  /*0050*/  S2R R3, SR_CTAID.X ;  /* 0x0000000000037919 */ /* 0x000ee20000002500 */
[----:B-1----:R-:W-:Y:S01]  /*0060*/  IMAD.SHL.U32 R0, R0, 0x2, RZ ;  /* 0x0000000200007824 */ /* 0x002fe200078e00ff */
[----:B---3--:R-:W-:-:S04]  /*0070*/  SHF.R.S32.HI R5, RZ, 0x17, R3 ;  /* 0x00000017ff057819 */ /* 0x008fc80000011403 */
[----:B------:R-:W-:Y:S02]  /*0080*/  LOP3.LUT R0, R0, 0xfe, RZ, 0xc0, !PT ;  /* 0x000000fe00007812 */ /* 0x000fe400078ec0ff */
[----:B------:R-:W-:-:S03]  /*0090*/  SGXT R5, R5, 0x1 ;  /* 0x000000010505781a */ /* 0x000fc60000000200 */
[----:B------:R-:W-:Y:S02]  /*00a0*/  IMAD R0, R3, 0x100, R0 ;  /* 0x0000010003007824 */ /* 0x000fe400078e0200 */
[----:B------:R-:W1:Y:S03]  /*00b0*/  LDC.64 R2, c[0x0][0x220] ;  /* 0x00008800ff027b82 */ /* 0x000e660000000a00 */
[CC--:B------:R-:W-:Y:S02]  /*00c0*/  LEA.HI R4, R5.reuse, R0.reuse, RZ, 0x3 ;  /* 0x0000000005047211 */ /* 0x0c0fe400078f18ff */
[----:B------:R-:W-:Y:S02]  /*00d0*/  LEA.HI R5, R5, R0, RZ, 0x6 ;  /* 0x0000000005057211 */ /* 0x000fe400078f30ff */
[----:B------:R-:W-:Y:S02]  /*00e0*/  SHF.R.S32.HI R6, RZ, 0x3, R4 ;  /* 0x00000003ff067819 */ /* 0x000fe40000011404 */
[----:B------:R-:W-:-:S02]  /*00f0*/  LOP3.LUT R9, R4, 0xfffffff8, RZ, 0xc0, !PT ;  /* 0xfffffff804097812 */ /* 0x000fc400078ec0ff */
[----:B------:R-:W-:Y:S02]  /*0100*/  LEA.HI R7, R6, R6, RZ, 0x3 ;  /* 0x0000000606077211 */ /* 0x000fe400078f18ff */
[----:B------:R-:W-:Y:S01]  /*0110*/  SHF.R.S32.HI R8, RZ, 0x6, R5 ;  /* 0x00000006ff087819 */ /* 0x000fe20000011405 */
[----:B------:R-:W-:Y:S01]  /*0120*/  IMAD.IADD R11, R0, 0x1, -R9 ;  /* 0x00000001000b7824 */ /* 0x000fe200078e0a09 */
[----:B------:R-:W-:Y:S02]  /*0130*/  LOP3.LUT R7, R7, 0xfffffff8, RZ, 0xc0, !PT ;  /* 0xfffffff807077812 */ /* 0x000fe400078ec0ff */
[----:B------:R-:W-:Y:S01]  /*0140*/  LEA.HI R4, R8, R8, RZ, 0x5 ;  /* 0x0000000808047211 */ /* 0x000fe200078f28ff */
[----:B------:R-:W-:Y:S02]  /*0150*/  VIADD R5, R11, 0xfffffffe ;  /* 0xfffffffe0b057836 */ /* 0x000fe40000000000 */
[----:B------:R-:W-:Y:S01]  /*0160*/  IMAD.IADD R10, R6, 0x1, -R7 ;  /* 0x00000001060a7824 */ /* 0x000fe200078e0a07 */
[----:B------:R-:W-:-:S03]  /*0170*/  LOP3.LUT R9, R4, 0xffffffe0, RZ, 0xc0, !PT ;  /* 0xffffffe004097812 */ /* 0x000fc600078ec0ff */
[----:B------:R-:W-:Y:S02]  /*0180*/  VIADD R6, R10, 0xfffffffe ;  /* 0xfffffffe0a067836 */ /* 0x000fe40000000000 */
[----:B------:R-:W-:-:S03]  /*0190*/  IMAD.IADD R9, R8, 0x1, -R9 ;  /* 0x0000000108097824 */ /* 0x000fc600078e0a09 */
[----:B------:R-:W-:Y:S01]  /*01a0*/  LOP3.LUT R5, R6, R5, RZ, 0xfc, !PT ;  /* 0x0000000506057212 */ /* 0x000fe200078efcff */
[----:B-1----:R-:W-:Y:S02]  /*01b0*/  IMAD.WIDE R6, R9, 0x4, R2 ;  /* 0x0000000409067825 */ /* 0x002fe400078e0202 */
[----:B------:R-:W1:Y:S01]  /*01c0*/  LDC.64 R2, c[0x0][0x218] ;  /* 0x00008600ff027b82 */ /* 0x000e620000000a00 */
[----:B------:R-:W-:Y:S02]  /*01d0*/  ISETP.GE.U32.AND P0, PT, R5, 0x4, PT ;  /* 0x000000040500780c */ /* 0x000fe40003f06070 */
[----:B------:R-:W-:-:S11]  /*01e0*/  CS2R R4, SRZ ;  /* 0x0000000000047805 */ /* 0x000fd6000001ff00 */
[----:B------:R-:W3:Y:S04]  /*01f0*/  @!P0 LDG.E.EL R4, desc[UR4][R6.64] ;  /* 0x0000000406048981 */ /* 0x000ee8000c2e1900 */
[----:B------:R4:W5:Y:S01]  /*0200*/  @!P0 LDG.E.EL R5, desc[UR4][R6.64] ;  /* 0x0000000406058981 */ /* 0x000962000c2e1900 */
[----:B------:R-:W-:Y:S02]  /*0210*/  IMAD.SHL.U32 R8, R8, 0x10, RZ ;  /* 0x0000001008087824 */ /* 0x000fe400078e00ff */
[----:B------:R-:W-:-:S03]  /*0220*/  IMAD.SHL.U32 R10, R10, 0x4, RZ ;  /* 0x000000040a0a7824 */ /* 0x000fc600078e00ff */
[--C-:B------:R-:W-:Y:S02]  /*0230*/  SHF.R.S32.HI R13, RZ, 0x1f, R8.reuse ;  /* 0x0000001fff0d7819 */ /* 0x100fe40000011408 */
[----:B------:R-:W-:Y:S02]  /*0240*/  IADD3 R8, P1, P2, R10, R11, R8 ;  /* 0x0000000b0a087210 */ /* 0x000fe40007a3e008 */
[----:B------:R-:W-:Y:S02]  /*0250*/  SHF.R.S32.HI R11, RZ, 0x1f, R11 ;  /* 0x0000001fff0b7819 */ /* 0x000fe4000001140b */
[----:B----4-:R-:W-:Y:S02]  /*0260*/  CS2R R6, SRZ ;  /* 0x0000000000067805 */ /* 0x010fe4000001ff00 */
[----:B------:R-:W-:-:S04]  /*0270*/  SHF.R.S32.HI R10, RZ, 0x1f, R10 ;  /* 0x0000001fff0a7819 */ /* 0x000fc8000001140a */
[----:B------:R-:W-:Y:S02]  /*0280*/  IADD3.X R13, R10, R11, R13, P1, P2 ;  /* 0x0000000b0a0d7210 */ /* 0x000fe40000fe440d */
[----:B------:R-:W4:Y:S01]  /*0290*/  LDC.64 R10, c[0x0][0x230] ;  /* 0x00008c00ff0a7b82 */ /* 0x000f220000000a00 */
[----:B------:R-:W-:-:S04]  /*02a0*/  LEA R18, P1, R8, UR6, 0x2 ;  /* 0x0000000608127c11 */ /* 0x000fc8000f8210ff */
[----:B------:R-:W-:Y:S01]  /*02b0*/  LEA.HI.X R19, R8, UR7, R13, 0x2, P1 ;  /* 0x0000000708137c11 */ /* 0x000fe200088f140d */
[----:B-1----:R-:W-:Y:S01]  /*02c0*/  IMAD.WIDE R12, R9, 0x4, R2 ;  /* 0x00000004090c7825 */ /* 0x002fe200078e0202 */
[----:B------:R-:W-:-:S04]  /*02d0*/  CS2R R2, SRZ ;  /* 0x0000000000027805 */ /* 0x000fc8000001ff00 */
[----:B------:R-:W5:Y:S04]  /*02e0*/  @!P0 LDG.E.EL R6, desc[UR4][R12.64] ;  /* 0x000000040c068981 */ /* 0x000f68000c2e1900 */
[----:B------:R-:W5:Y:S01]  /*02f0*/  @!P0 LDG.E.64 R2, desc[UR4][R18.64+-0x28] ;  /* 0xffffd80412028981 */ /* 0x000f62000c1e1b00 */
[----:B--2---:R-:W-:-:S03]  /*0300*/  IMAD.WIDE R14, R9, 0x4, R14 ;  /* 0x00000004090e7825 */ /* 0x004fc600078e020e */
[----:B------:R1:W2:Y:S01]  /*0310*/  @!P0 LDG.E.EL R7, desc[UR4][R12.64] ;  /* 0x000000040c078981 */ /* 0x0002a2000c2e1900 */
[----:B----4-:R-:W-:Y:S01]  /*0320*/  IMAD.WIDE R16, R9, 0x4, R10 ;  /* 0x0000000409107825 */ /* 0x010fe200078e020a */
[----:B------:R-:W-:Y:S02]  /*0330*/  CS2R R10, SRZ ;  /* 0x00000000000a7805 */ /* 0x000fe4000001ff00 */
[----:B------:R-:W-:-:S04]  /*0340*/  CS2R R8, SRZ ;  /* 0x0000000000087805 */ /* 0x000fc8000001ff00 */
[----:B------:R-:W4:Y:S04]  /*0350*/  @!P0 LDG.E.EL R11, desc[UR4][R14.64] ;  /* 0x000000040e0b8981 */ /* 0x000f28000c2e1900 */
[----:B------:R1:W4:Y:S04]  /*0360*/  @!P0 LDG.E.EL R10, desc[UR4][R14.64] ;  /* 0x000000040e0a8981 */ /* 0x000328000c2e1900 */
[----:B------:R-:W4:Y:S04]  /*0370*/  @!P0 LDG.E.EL R9, desc[UR4][R16.64] ;  /* 0x0000000410098981 */ /* 0x000f28000c2e1900 */
[----:B------:R-:W4:Y:S01]  /*0380*/  @!P0 LDG.E.EL R8, desc[UR4][R16.64] ;  /* 0x0000000410088981 */ /* 0x000f22000c2e1900 */
[----:B---3--:R-:W-:-:S02]  /*0390*/  SEL R4, R4, RZ, !P0 ;  /* 0x000000ff04047207 */ /* 0x008fc40004000000 */
[----:B-----5:R-:W-:-:S03]  /*03a0*/  SEL R5, R5, RZ, !P0 ;  /* 0x000000ff05057207 */ /* 0x020fc60004000000 */
[----:B------:R-:W-:Y:S02]  /*03b0*/  FADD R4, R4, 9.9999997473787516356e-06 ;  /* 0x3727c5ac04047421 */ /* 0x000fe40000000000 */
[----:B------:R-:W-:Y:S02]  /*03c0*/  FADD R5, R5, 9.9999997473787516356e-06 ;  /* 0x3727c5ac05057421 */ /* 0x000fe40000000000 */
[----:B-1----:R1:W3:Y:S08]  /*03d0*/  MUFU.SQRT R12, R4 ;  /* 0x00000004000c7308 */ /* 0x0022f00000002000 */
[----:B------:R-:W5:Y:S01]  /*03e0*/  MUFU.SQRT R13, R5 ;  /* 0x00000005000d7308 */ /* 0x000f620000002000 */
[----:B-1----:R-:W-:Y:S01]  /*03f0*/  IMAD.MOV.U32 R4, RZ, RZ, 0x3e800000 ;  /* 0x3e800000ff047424 */ /* 0x002fe200078e00ff */
[----:B---3--:R-:W-:-:S02]  /*0400*/  FSETP.GT.AND P1, PT, R12, 8.50705917302346158658e+37, PT ;  /* 0x7e8000000c00780b */ /* 0x008fc40003f24000 */
[----:B------:R-:W-:Y:S02]  /*0410*/  FSETP.GEU.AND P3, PT, R12, 1.175494350822287508e-38, PT ;  /* 0x008000000c00780b */ /* 0x000fe40003f6e000 */
[----:B------:R-:W-:Y:S02]  /*0420*/  FSEL R15, R4, 1, P1 ;  /* 0x3f800000040f7808 */ /* 0x000fe40000800000 */
[C---:B-----5:R-:W-:Y:S02]  /*0430*/  FSETP.GT.AND P2, PT, R13.reuse, 8.50705917302346158658e+37, PT ;  /* 0x7e8000000d00780b */ /* 0x060fe40003f44000 */
[----:B------:R-:W-:Y:S02]  /*0440*/  FSETP.GEU.AND P4, PT, R13, 1.175494350822287508e-38, PT ;  /* 0x008000000d00780b */ /* 0x000fe40003f8e000 */
[----:B------:R-:W-:-:S03]  /*0450*/  SEL R5, R6, RZ, !P0 ;  /* 0x000000ff06057207 */ /* 0x000fc60004000000 */
[----:B------:R-:W-:Y:S01]  /*0460*/  @P1 FMUL R12, R12, 0.25 ;  /* 0x3e8000000c0c1820 */ /* 0x000fe20000400000 */
[----:B------:R-:W-:Y:S01]  /*0470*/  SEL R2, R2, RZ, !P0 ;  /* 0x000000ff02027207 */ /* 0x000fe20004000000 */
[----:B------:R-:W-:Y:S01]  /*0480*/  @!P3 FMUL R15, R15, 16777216 ;  /* 0x4b8000000f0fb820 */ /* 0x000fe20000400000 */
[----:B------:R-:W-:Y:S01]  /*0490*/  FSEL R6, R4, 1, P2 ;  /* 0x3f80000004067808 */ /* 0x000fe20001000000 */
[----:B------:R-:W-:Y:S01]  /*04a0*/  @!P3 FMUL R12, R12, 16777216 ;  /* 0x4b8000000c0cb820 */ /* 0x000fe20000400000 */
[----:B------:R-:W-:Y:S01]  /*04b0*/  SEL R4, R3, RZ, !P0 ;  /* 0x000000ff03047207 */ /* 0x000fe20004000000 */
[----:B------:R-:W-:Y:S01]  /*04c0*/  FADD R5, R2, -R5 ;  /* 0x8000000502057221 */ /* 0x000fe20000000000 */
[----:B--2---:R-:W-:Y:S01]  /*04d0*/  SEL R7, R7, RZ, !P0 ;  /* 0x000000ff07077207 */ /* 0x004fe20004000000 */
[----:B------:R-:W-:Y:S01]  /*04e0*/  @P2 FMUL R13, R13, 0.25 ;  /* 0x3e8000000d0d2820 */ /* 0x000fe20000400000 */
[----:B------:R-:W1:Y:S01]  /*04f0*/  LDC.64 R2, c[0x0][0x238] ;  /* 0x00008e00ff027b82 */ /* 0x000e620000000a00 */
[----:B------:R-:W2:Y:S01]  /*0500*/  MUFU.RCP R12, R12 ;  /* 0x0000000c000c7308 */ /* 0x000ea20000001000 */
[----:B------:R-:W-:Y:S01]  /*0510*/  @!P4 FMUL R6, R6, 16777216 ;  /* 0x4b8000000606c820 */ /* 0x000fe20000400000 */
[----:B------:R-:W-:Y:S01]  /*0520*/  @!P4 FMUL R13, R13, 16777216 ;  /* 0x4b8000000d0dc820 */ /* 0x000fe20000400000 */
[----:B------:R-:W-:-:S05]  /*0530*/  FADD R4, R4, -R7 ;  /* 0x8000000704047221 */ /* 0x000fca0000000000 */
[----:B------:R-:W3:Y:S01]  /*0540*/  MUFU.RCP R13, R13 ;  /* 0x0000000d000d7308 */ /* 0x000ee20000001000 */
[----:B----4-:R-:W-:Y:S01]  /*0550*/  SEL R10, R10, RZ, !P0 ;  /* 0x000000ff0a0a7207 */ /* 0x010fe20004000000 */
[----:B--2---:R-:W-:Y:S01]  /*0560*/  FMUL R12, R12, R15 ;  /* 0x0000000f0c0c7220 */ /* 0x004fe20000400000 */
[----:B------:R-:W-:-:S03]  /*0570*/  SEL R8, R8, RZ, !P0 ;  /* 0x000000ff08087207 */ /* 0x000fc60004000000 */
[----:B------:R-:W-:Y:S01]  /*0580*/  FMUL R5, R5, R12 ;  /* 0x0000000c05057220 */ /* 0x000fe20000400000 */
[----:B------:R-:W-:Y:S01]  /*0590*/  SEL R12, R9, RZ, !P0 ;  /* 0x000000ff090c7207 */ /* 0x000fe20004000000 */
[----:B---3--:R-:W-:Y:S01]  /*05a0*/  FMUL R13, R13, R6 ;  /* 0x000000060d0d7220 */ /* 0x008fe20000400000 */
[----:B------:R-:W-:Y:S01]  /*05b0*/  SEL R6, R11, RZ, !P0 ;  /* 0x000000ff0b067207 */ /* 0x000fe20004000000 */
[----:B-1----:R-:W-:-:S04]  /*05c0*/  IMAD.WIDE R2, R0, 0x4, R2 ;  /* 0x0000000400027825 */ /* 0x002fc800078e0202 */
[----:B------:R-:W-:Y:S01]  /*05d0*/  FMUL R13, R4, R13 ;  /* 0x0000000d040d7220 */ /* 0x000fe20000400000 */
[----:B------:R-:W-:-:S03]  /*05e0*/  FFMA R4, R5, R6, R12 ;  /* 0x0000000605047223 */ /* 0x000fc6000000000c */
[----:B------:R-:W-:Y:S02]  /*05f0*/  FFMA R8, R13, R10, R8 ;  /* 0x0000000a0d087223 */ /* 0x000fe40000000008 */
[----:B------:R-:W-:-:S03]  /*0600*/  FSETP.GEU.AND P1, PT, R4, RZ, PT ;  /* 0x000000ff0400720b */ /* 0x000fc60003f2e000 */
[----:B------:R-:W-:Y:S02]  /*0610*/  FSETP.GEU.AND P2, PT, R8, RZ, PT ;  /* 0x000000ff0800720b */ /* 0x000fe40003f4e000 */
[----:B------:R-:W-:Y:S02]  /*0620*/  FSEL R4, R4, RZ, P1 ;  /* 0x000000ff04047208 */ /* 0x000fe40000800000 */
[----:B------:R-:W-:Y:S02]  /*0630*/  FSEL R8, R8, RZ, P2 ;  /* 0x000000ff08087208 */ /* 0x000fe40001000000 */
[----:B------:R-:W-:Y:S02]  /*0640*/  SEL R4, R4, RZ, !P0 ;  /* 0x000000ff04047207 */ /* 0x000fe40004000000 */
[----:B------:R-:W-:-:S05]  /*0650*/  SEL R5, R8, RZ, !P0 ;  /* 0x000000ff08057207 */ /* 0x000fca0004000000 */
[----:B------:R-:W-:Y:S01]  /*0660*/  STG.E.64 desc[UR4][R2.64], R4 ;  /* 0x0000000402007986 */ /* 0x000fe2000c101b04 */
[----:B------:R-:W-:Y:S05]  /*0670*/  EXIT ;  /* 0x000000000000794d */ /* 0x000fea0003800000 */
.L_x_0:
[----:B------:R-:W-:-:S00]  /*0680*/  BRA `(.L_x_0) ;  /* 0xfffffffc00fc7947 */ /* 0x000fc0000383ffff */
[----:B------:R-:W-:-:S00]  /*0690*/  NOP ;  /* 0x0000000000007918 */ /* 0x000fc00000000000 */
        /* <DEDUP_REMOVED lines=14> */
.L_x_1:


//--------------------- .nv.global.init           --------------------------
	.section	.nv.global.init,"aw",@progbits
.nv.global.init:
	.type		_$_str,@object
	.size		_$_str,(_$_str_$_2 - _$_str)
_$_str:
        /*0000*/ 	.byte	0x5f, 0x5f, 0x43, 0x55, 0x44, 0x41, 0x5f, 0x46, 0x54, 0x5a, 0x00
	.type		_$_str_$_2,@object
	.size		_$_str_$_2,(.L_1 - _$_str_$_2)
_$_str_$_2:
        /*000b*/ 	.byte	0x5f, 0x5f, 0x43, 0x55, 0x44, 0x41, 0x5f, 0x50, 0x52, 0x45, 0x43, 0x5f, 0x53, 0x51, 0x52, 0x54
        /*001b*/ 	.byte	0x00
.L_1:


//--------------------- .nv.constant0.triton_poi_fused__native_batch_norm_legit_no_training_constant_pad_nd_relu_6 --------------------------
	.section	.nv.constant0.triton_poi_fused__native_batch_norm_legit_no_training_constant_pad_nd_relu_6,"a",@progbits
	.sectionflags	@""
	.align	4
.nv.constant0.triton_poi_fused__native_batch_norm_legit_no_training_constant_pad_nd_relu_6:
	.zero		580
